	.headerflags	@"EF_CUDA_TEXMODE_UNIFIED EF_CUDA_64BIT_ADDRESS EF_CUDA_ACCELERATORS EF_CUDA_SM90 EF_CUDA_VIRTUAL_SM(EF_CUDA_SM90)"
	.elftype	@"ET_EXEC"


//--------------------- .nv.info                  --------------------------
	.section	.nv.info,"",@"SHT_CUDA_INFO"
	.align	4


	//----- nvinfo : EIATTR_REGCOUNT
	.align		4
        /*0000*/ 	.byte	0x04, 0x2f
        /*0002*/ 	.short	(.L_3 - .L_2)
	.align		4
.L_2:
        /*0004*/ 	.word	index@(triton_poi_fused__native_batch_norm_legit_no_training_add_22)
        /*0008*/ 	.word	0x0000001a


	//----- nvinfo : EIATTR_MIN_STACK_SIZE
	.align		4
.L_3:
        /*000c*/ 	.byte	0x04, 0x12
        /*000e*/ 	.short	(.L_5 - .L_4)
	.align		4
.L_4:
        /*0010*/ 	.word	index@(triton_poi_fused__native_batch_norm_legit_no_training_add_22)
        /*0014*/ 	.word	0x00000000


	//----- nvinfo : EIATTR_FRAME_SIZE
	.align		4
.L_5:
        /*0018*/ 	.byte	0x04, 0x11
        /*001a*/ 	.short	(.L_7 - .L_6)
	.align		4
.L_6:
        /*001c*/ 	.word	index@(triton_poi_fused__native_batch_norm_legit_no_training_add_22)
        /*0020*/ 	.word	0x00000000


	//----- nvinfo : EIATTR_MIN_STACK_SIZE
	.align		4
.L_7:
        /*0024*/ 	.byte	0x04, 0x12
        /*0026*/ 	.short	(.L_9 - .L_8)
	.align		4
.L_8:
        /*0028*/ 	.word	index@(triton_poi_fused__native_batch_norm_legit_no_training_add_22)
        /*002c*/ 	.word	0x00000000
.L_9:


//--------------------- .nv.info.triton_poi_fused__native_batch_norm_legit_no_training_add_22 --------------------------
	.section	.nv.info.triton_poi_fused__native_batch_norm_legit_no_training_add_22,"",@"SHT_CUDA_INFO"
	.sectionflags	@""
	.align	4


	//----- nvinfo : EIATTR_CUDA_API_VERSION
	.align		4
        /*0000*/ 	.byte	0x04, 0x37
        /*0002*/ 	.short	(.L_11 - .L_10)
.L_10:
        /*0004*/ 	.word	0x0000007c


	//----- nvinfo : EIATTR_KPARAM_INFO
	.align		4
.L_11:
        /*0008*/ 	.byte	0x04, 0x17
        /*000a*/ 	.short	(.L_13 - .L_12)
.L_12:
        /*000c*/ 	.word	0x00000000
        /*0010*/ 	.short	0x0007
        /*0012*/ 	.short	0x0038
        /*0014*/ 	.byte	0x00, 0xf0, 0x11, 0x00


	//----- nvinfo : EIATTR_KPARAM_INFO
	.align		4
.L_13:
        /*0018*/ 	.byte	0x04, 0x17
        /*001a*/ 	.short	(.L_15 - .L_14)
.L_14:
        /*001c*/ 	.word	0x00000000
        /*0020*/ 	.short	0x0006
        /*0022*/ 	.short	0x0030
        /*0024*/ 	.byte	0x00, 0xf4, 0x21, 0x00


	//----- nvinfo : EIATTR_KPARAM_INFO
	.align		4
.L_15:
        /*0028*/ 	.byte	0x04, 0x17
        /*002a*/ 	.short	(.L_17 - .L_16)
.L_16:
        /*002c*/ 	.word	0x00000000
        /*0030*/ 	.short	0x0005
        /*0032*/ 	.short	0x0028
        /*0034*/ 	.byte	0x00, 0xf4, 0x21, 0x00


	//----- nvinfo : EIATTR_KPARAM_INFO
	.align		4
.L_17:
        /*0038*/ 	.byte	0x04, 0x17
        /*003a*/ 	.short	(.L_19 - .L_18)
.L_18:
        /*003c*/ 	.word	0x00000000
        /*0040*/ 	.short	0x0004
        /*0042*/ 	.short	0x0020
        /*0044*/ 	.byte	0x00, 0xf4, 0x21, 0x00


	//----- nvinfo : EIATTR_KPARAM_INFO
	.align		4
.L_19:
        /*0048*/ 	.byte	0x04, 0x17
        /*004a*/ 	.short	(.L_21 - .L_20)
.L_20:
        /*004c*/ 	.word	0x00000000
        /*0050*/ 	.short	0x0003
        /*0052*/ 	.short	0x0018
        /*0054*/ 	.byte	0x00, 0xf4, 0x21, 0x00


	//----- nvinfo : EIATTR_KPARAM_INFO
	.align		4
.L_21:
        /*0058*/ 	.byte	0x04, 0x17
        /*005a*/ 	.short	(.L_23 - .L_22)
.L_22:
        /*005c*/ 	.word	0x00000000
        /*0060*/ 	.short	0x0002
        /*0062*/ 	.short	0x0010
        /*0064*/ 	.byte	0x00, 0xf4, 0x21, 0x00


	//----- nvinfo : EIATTR_KPARAM_INFO
	.align		4
.L_23:
        /*0068*/ 	.byte	0x04, 0x17
        /*006a*/ 	.short	(.L_25 - .L_24)
.L_24:
        /*006c*/ 	.word	0x00000000
        /*0070*/ 	.short	0x0001
        /*0072*/ 	.short	0x0008
        /*0074*/ 	.byte	0x00, 0xf4, 0x21, 0x00


	//----- nvinfo : EIATTR_KPARAM_INFO
	.align		4
.L_25:
        /*0078*/ 	.byte	0x04, 0x17
        /*007a*/ 	.short	(.L_27 - .L_26)
.L_26:
        /*007c*/ 	.word	0x00000000
        /*0080*/ 	.short	0x0000
        /*0082*/ 	.short	0x0000
        /*0084*/ 	.byte	0x00, 0xf4, 0x21, 0x00


	//----- nvinfo : EIATTR_SPARSE_MMA_MASK
	.align		4
.L_27:
        /*0088*/ 	.byte	0x03, 0x50
        /*008a*/ 	.short	0x0000


	//----- nvinfo : EIATTR_MAXREG_COUNT
	.align		4
        /*008c*/ 	.byte	0x03, 0x1b
        /*008e*/ 	.short	0x00ff


	//----- nvinfo : EIATTR_EXIT_INSTR_OFFSETS
	.align		4
        /*0090*/ 	.byte	0x04, 0x1c
        /*0092*/ 	.short	(.L_29 - .L_28)


	//   ....[0]....
.L_28:
        /*0094*/ 	.word	0x00000430


	//   ....[1]....
        /*0098*/ 	.word	0x00000450


	//----- nvinfo : EIATTR_REQNTID
	.align		4
.L_29:
        /*009c*/ 	.byte	0x04, 0x10
        /*009e*/ 	.short	(.L_31 - .L_30)
.L_30:
        /*00a0*/ 	.word	0x00000080
        /*00a4*/ 	.word	0x00000001
        /*00a8*/ 	.word	0x00000001


	//----- nvinfo : EIATTR_CBANK_PARAM_SIZE
	.align		4
.L_31:
        /*00ac*/ 	.byte	0x03, 0x19
        /*00ae*/ 	.short	0x003c


	//----- nvinfo : EIATTR_PARAM_CBANK
	.align		4
        /*00b0*/ 	.byte	0x04, 0x0a
        /*00b2*/ 	.short	(.L_33 - .L_32)
	.align		4
.L_32:
        /*00b4*/ 	.word	index@(.nv.constant0.triton_poi_fused__native_batch_norm_legit_no_training_add_22)
        /*00b8*/ 	.short	0x0210
        /*00ba*/ 	.short	0x003c


	//----- nvinfo : EIATTR_SW_WAR
	.align		4
.L_33:
        /*00bc*/ 	.byte	0x04, 0x36
        /*00be*/ 	.short	(.L_35 - .L_34)
.L_34:
        /*00c0*/ 	.word	0x00000008
.L_35:


//--------------------- .nv.callgraph             --------------------------
	.section	.nv.callgraph,"",@"SHT_CUDA_CALLGRAPH"
	.align	4
	.sectionentsize	8
	.align		4
        /*0000*/ 	.word	0x00000000
	.align		4
        /*0004*/ 	.word	0xffffffff
	.align		4
        /*0008*/ 	.word	0x00000000
	.align		4
        /*000c*/ 	.word	0xfffffffe
	.align		4
        /*0010*/ 	.word	0x00000000
	.align		4
        /*0014*/ 	.word	0xfffffffd
	.align		4
        /*0018*/ 	.word	0x00000000
	.align		4
        /*001c*/ 	.word	0xfffffffc


//--------------------- .nv.constant4             --------------------------
	.section	.nv.constant4,"a",@progbits
	.align	8
	.align		8
.nv.constant4:
        /*0000*/ 	.dword	_$_str
	.align		8
        /*0008*/ 	.dword	_$_str_$_2


//--------------------- .text.triton_poi_fused__native_batch_norm_legit_no_training_add_22 --------------------------
	.section	.text.triton_poi_fused__native_batch_norm_legit_no_training_add_22,"ax",@progbits
	.align	128
        .global         triton_poi_fused__native_batch_norm_legit_no_training_add_22
        .type           triton_poi_fused__native_batch_norm_legit_no_training_add_22,@function
        .size           triton_poi_fused__native_batch_norm_legit_no_training_add_22,(.L_x_1 - triton_poi_fused__native_batch_norm_legit_no_training_add_22)
        .other          triton_poi_fused__native_batch_norm_legit_no_training_add_22,@"STO_CUDA_ENTRY STV_DEFAULT"
triton_poi_fused__native_batch_norm_legit_no_training_add_22:
.text.triton_poi_fused__native_batch_norm_legit_no_training_add_22:
[----:B------:R-:W0:Y:S01]  /*0000*/  LDC R1, c[0x0][0x28] ;  /* 0x00000a00ff017b82 */ /* 0x000e220000000800 */
[----:B------:R-:W1:Y:S07]  /*0010*/  S2R R0, SR_TID.X ;  /* 0x0000000000007919 */ /* 0x000e6e0000002100 */
[----:B------:R-:W2:Y:S01]  /*0020*/  LDC.64 R12, c[0x0][0x228] ;  /* 0x00008a00ff0c7b82 */ /* 0x000ea20000000a00 */
[----:B------:R-:W-:Y:S01]  /*0030*/  CS2R R4, SRZ ;  /* 0x0000000000047805 */ /* 0x000fe2000001ff00 */
[----:B------:R-:W-:Y:S01]  /*0040*/  ULDC.64 UR4, c[0x0][0x208] ;  /* 0x0000820000047ab9 */ /* 0x000fe20000000a00 */
[----:B------:R-:W3:Y:S05]  /*0050*/  S2R R3, SR_CTAID.X ;  /* 0x0000000000037919 */ /* 0x000eea0000002500 */
[----:B------:R-:W4:Y:S08]  /*0060*/  LDC.64 R16, c[0x0][0x218] ;  /* 0x00008600ff107b82 */ /* 0x000f300000000a00 */
[----:B------:R-:W5:Y:S08]  /*0070*/  LDC.64 R18, c[0x0][0x220] ;  /* 0x00008800ff127b82 */ /* 0x000f700000000a00 */
[----:B------:R-:W5:Y:S01]  /*0080*/  LDC.64 R20, c[0x0][0x230] ;  /* 0x00008c00ff147b82 */ /* 0x000f620000000a00 */
[----:B-1----:R-:W-:-:S07]  /*0090*/  SHF.L.U32 R0, R0, 0x1, RZ ;  /* 0x0000000100007819 */ /* 0x002fce00000006ff */
[----:B------:R-:W1:Y:S01]  /*00a0*/  LDC.64 R22, c[0x0][0x238] ;  /* 0x00008e00ff167b82 */ /* 0x000e620000000a00 */
[----:B------:R-:W-:-:S04]  /*00b0*/  LOP3.LUT R0, R0, 0xfe, RZ, 0xc0, !PT ;  /* 0x000000fe00007812 */ /* 0x000fc800078ec0ff */
[----:B---3--:R-:W-:-:S03]  /*00c0*/  LEA R0, R3, R0, 0x8 ;  /* 0x0000000003007211 */ /* 0x008fc600078e40ff */
[----:B------:R-:W3:Y:S01]  /*00d0*/  LDC.64 R8, c[0x0][0x210] ;  /* 0x00008400ff087b82 */ /* 0x000ee20000000a00 */
[C---:B------:R-:W-:Y:S01]  /*00e0*/  ISETP.GE.AND P4, PT, R0.reuse, 0x1800, PT ;  /* 0x000018000000780c */ /* 0x040fe20003f86270 */
[----:B------:R-:W-:-:S05]  /*00f0*/  IMAD.HI R2, R0, 0x2aaaaaab, RZ ;  /* 0x2aaaaaab00027827 */ /* 0x000fca00078e02ff */
[----:B------:R-:W-:-:S04]  /*0100*/  SHF.R.U32.HI R3, RZ, 0x1f, R2 ;  /* 0x0000001fff037819 */ /* 0x000fc80000011602 */
[----:B------:R-:W-:-:S05]  /*0110*/  LEA.HI R3, R2, R3, RZ, 0x1c ;  /* 0x0000000302037211 */ /* 0x000fca00078fe0ff */
[----:B------:R-:W-:-:S04]  /*0120*/  IMAD R10, R3, -0x60, R0 ;  /* 0xffffffa0030a7824 */ /* 0x000fc800078e0200 */
[----:B--2---:R-:W-:-:S05]  /*0130*/  IMAD.WIDE R12, R10, 0x4, R12 ;  /* 0x000000040a0c7825 */ /* 0x004fca00078e020c */
[----:B------:R2:W3:Y:S01]  /*0140*/  @!P4 LDG.E.EL.64 R4, desc[UR4][R12.64] ;  /* 0x000000040c04c981 */ /* 0x0004e2000c2e1b00 */
[----:B------:R-:W-:Y:S02]  /*0150*/  CS2R R2, SRZ ;  /* 0x0000000000027805 */ /* 0x000fe4000001ff00 */
[----:B------:R-:W-:Y:S01]  /*0160*/  CS2R R6, SRZ ;  /* 0x0000000000067805 */ /* 0x000fe2000001ff00 */
[----:B----4-:R-:W-:-:S04]  /*0170*/  IMAD.WIDE R16, R0, 0x4, R16 ;  /* 0x0000000400107825 */ /* 0x010fc800078e0210 */
[C---:B-----5:R-:W-:Y:S01]  /*0180*/  IMAD.WIDE R18, R10.reuse, 0x4, R18 ;  /* 0x000000040a127825 */ /* 0x060fe200078e0212 */
[----:B------:R-:W4:Y:S01]  /*0190*/  @!P4 LDG.E.64 R2, desc[UR4][R16.64] ;  /* 0x000000041002c981 */ /* 0x000f22000c1e1b00 */
[----:B--2---:R-:W-:Y:S02]  /*01a0*/  CS2R R12, SRZ ;  /* 0x00000000000c7805 */ /* 0x004fe4000001ff00 */
[C---:B0-----:R-:W-:Y:S01]  /*01b0*/  IMAD.WIDE R20, R10.reuse, 0x4, R20 ;  /* 0x000000040a147825 */ /* 0x041fe200078e0214 */
[----:B------:R-:W4:Y:S03]  /*01c0*/  @!P4 LDG.E.EL.64 R6, desc[UR4][R18.64] ;  /* 0x000000041206c981 */ /* 0x000f26000c2e1b00 */
[----:B-1----:R-:W-:Y:S01]  /*01d0*/  IMAD.WIDE R22, R10, 0x4, R22 ;  /* 0x000000040a167825 */ /* 0x002fe200078e0216 */
[----:B------:R-:W-:Y:S02]  /*01e0*/  CS2R R10, SRZ ;  /* 0x00000000000a7805 */ /* 0x000fe4000001ff00 */
[----:B------:R-:W-:Y:S01]  /*01f0*/  CS2R R14, SRZ ;  /* 0x00000000000e7805 */ /* 0x000fe2000001ff00 */
[----:B------:R-:W2:Y:S01]  /*0200*/  @!P4 LDG.E.EL.64 R12, desc[UR4][R20.64] ;  /* 0x00000004140cc981 */ /* 0x000ea2000c2e1b00 */
[----:B---3--:R-:W-:-:S03]  /*0210*/  IMAD.WIDE R8, R0, 0x4, R8 ;  /* 0x0000000400087825 */ /* 0x008fc600078e0208 */
[----:B------:R-:W2:Y:S04]  /*0220*/  @!P4 LDG.E.EL.64 R10, desc[UR4][R22.64] ;  /* 0x00000004160ac981 */ /* 0x000ea8000c2e1b00 */
[----:B------:R0:W3:Y:S02]  /*0230*/  @!P4 LDG.E.64 R14, desc[UR4][R8.64] ;  /* 0x00000004080ec981 */ /* 0x0000e4000c1e1b00 */
[----:B0-----:R-:W-:Y:S01]  /*0240*/  HFMA2.MMA R8, -RZ, RZ, 1.625, 0 ;  /* 0x3e800000ff087435 */ /* 0x001fe200000001ff */
[----:B------:R-:W-:Y:S01]  /*0250*/  FADD R4, R4, 9.9999997473787516356e-06 ;  /* 0x3727c5ac04047421 */ /* 0x000fe20000000000 */
[----:B------:R-:W-:-:S03]  /*0260*/  FADD R5, R5, 9.9999997473787516356e-06 ;  /* 0x3727c5ac05057421 */ /* 0x000fc60000000000 */
[----:B------:R-:W0:Y:S08]  /*0270*/  MUFU.SQRT R16, R4 ;  /* 0x0000000400107308 */ /* 0x000e300000002000 */
[----:B------:R1:W5:Y:S01]  /*0280*/  MUFU.SQRT R17, R5 ;  /* 0x0000000500117308 */ /* 0x0003620000002000 */
[----:B----4-:R-:W-:Y:S01]  /*0290*/  FADD R3, -R7, R3 ;  /* 0x0000000307037221 */ /* 0x010fe20000000100 */
[----:B------:R-:W-:Y:S01]  /*02a0*/  FADD R2, -R6, R2 ;  /* 0x0000000206027221 */ /* 0x000fe20000000100 */
[----:B0-----:R-:W-:-:S02]  /*02b0*/  FSETP.GT.AND P0, PT, R16, 8.50705917302346158658e+37, PT ;  /* 0x7e8000001000780b */ /* 0x001fc40003f04000 */
[----:B------:R-:W-:Y:S01]  /*02c0*/  FSETP.GEU.AND P2, PT, R16, 1.175494350822287508e-38, PT ;  /* 0x008000001000780b */ /* 0x000fe20003f4e000 */
[----:B-1----:R-:W0:Y:S01]  /*02d0*/  LDC.64 R4, c[0x0][0x240] ;  /* 0x00009000ff047b82 */ /* 0x002e220000000a00 */
[C---:B------:R-:W-:Y:S02]  /*02e0*/  FSEL R9, R8.reuse, 1, P0 ;  /* 0x3f80000008097808 */ /* 0x040fe40000000000 */
[C---:B-----5:R-:W-:Y:S02]  /*02f0*/  FSETP.GT.AND P1, PT, R17.reuse, 8.50705917302346158658e+37, PT ;  /* 0x7e8000001100780b */ /* 0x060fe40003f24000 */
[----:B------:R-:W-:Y:S02]  /*0300*/  FSETP.GEU.AND P3, PT, R17, 1.175494350822287508e-38, PT ;  /* 0x008000001100780b */ /* 0x000fe40003f6e000 */
[----:B------:R-:W-:-:S03]  /*0310*/  FSEL R8, R8, 1, P1 ;  /* 0x3f80000008087808 */ /* 0x000fc60000800000 */
[----:B------:R-:W-:Y:S02]  /*0320*/  @P0 FMUL R16, R16, 0.25 ;  /* 0x3e80000010100820 */ /* 0x000fe40000400000 */
[----:B------:R-:W-:Y:S02]  /*0330*/  @!P2 FMUL R9, R9, 16777216 ;  /* 0x4b8000000909a820 */ /* 0x000fe40000400000 */
[----:B------:R-:W-:Y:S02]  /*0340*/  @!P2 FMUL R16, R16, 16777216 ;  /* 0x4b8000001010a820 */ /* 0x000fe40000400000 */
[----:B------:R-:W-:-:S04]  /*0350*/  @P1 FMUL R17, R17, 0.25 ;  /* 0x3e80000011111820 */ /* 0x000fc80000400000 */
[----:B------:R-:W1:Y:S01]  /*0360*/  MUFU.RCP R16, R16 ;  /* 0x0000001000107308 */ /* 0x000e620000001000 */
[----:B------:R-:W-:Y:S01]  /*0370*/  @!P3 FMUL R8, R8, 16777216 ;  /* 0x4b8000000808b820 */ /* 0x000fe20000400000 */
[----:B------:R-:W-:Y:S01]  /*0380*/  @!P3 FMUL R17, R17, 16777216 ;  /* 0x4b8000001111b820 */ /* 0x000fe20000400000 */
[----:B0-----:R-:W-:-:S05]  /*0390*/  IMAD.WIDE R4, R0, 0x4, R4 ;  /* 0x0000000400047825 */ /* 0x001fca00078e0204 */
[----:B------:R-:W0:Y:S01]  /*03a0*/  MUFU.RCP R17, R17 ;  /* 0x0000001100117308 */ /* 0x000e220000001000 */
[----:B-1----:R-:W-:-:S04]  /*03b0*/  FMUL R9, R16, R9 ;  /* 0x0000000910097220 */ /* 0x002fc80000400000 */
[----:B------:R-:W-:Y:S01]  /*03c0*/  FMUL R9, R2, R9 ;  /* 0x0000000902097220 */ /* 0x000fe20000400000 */
[----:B0-----:R-:W-:-:S03]  /*03d0*/  FMUL R8, R17, R8 ;  /* 0x0000000811087220 */ /* 0x001fc60000400000 */
[----:B--2---:R-:W-:Y:S01]  /*03e0*/  FFMA R9, R9, R12, R10 ;  /* 0x0000000c09097223 */ /* 0x004fe2000000000a */
[----:B------:R-:W-:-:S03]  /*03f0*/  FMUL R8, R3, R8 ;  /* 0x0000000803087220 */ /* 0x000fc60000400000 */
[----:B---3--:R-:W-:Y:S01]  /*0400*/  FADD R14, R9, R14 ;  /* 0x0000000e090e7221 */ /* 0x008fe20000000000 */
[----:B------:R-:W-:-:S04]  /*0410*/  FFMA R8, R8, R13, R11 ;  /* 0x0000000d08087223 */ /* 0x000fc8000000000b */
[----:B------:R-:W-:Y:S01]  /*0420*/  FADD R15, R8, R15 ;  /* 0x0000000f080f7221 */ /* 0x000fe20000000000 */
[----:B------:R-:W-:Y:S06]  /*0430*/  @P4 EXIT ;  /* 0x000000000000494d */ /* 0x000fec0003800000 */
[----:B------:R-:W-:Y:S01]  /*0440*/  STG.E.64 desc[UR4][R4.64], R14 ;  /* 0x0000000e04007986 */ /* 0x000fe2000c101b04 */
[----:B------:R-:W-:Y:S05]  /*0450*/  EXIT ;  /* 0x000000000000794d */ /* 0x000fea0003800000 */
.L_x_0:
[----:B------:R-:W-:-:S00]  /*0460*/  BRA `(.L_x_0) ;  /* 0xfffffffc00fc7947 */ /* 0x000fc0000383ffff */
[----:B------:R-:W-:-:S00]  /*0470*/  NOP ;  /* 0x0000000000007918 */ /* 0x000fc00000000000 */
        /* <DEDUP_REMOVED lines=8> */
.L_x_1:


//--------------------- .nv.global.init           --------------------------
	.section	.nv.global.init,"aw",@progbits
.nv.global.init:
	.type		_$_str,@object
	.size		_$_str,(_$_str_$_2 - _$_str)
_$_str:
        /*0000*/ 	.byte	0x5f, 0x5f, 0x43, 0x55, 0x44, 0x41, 0x5f, 0x46, 0x54, 0x5a, 0x00
	.type		_$_str_$_2,@object
	.size		_$_str_$_2,(.L_1 - _$_str_$_2)
_$_str_$_2:
        /*000b*/ 	.byte	0x5f, 0x5f, 0x43, 0x55, 0x44, 0x41, 0x5f, 0x50, 0x52, 0x45, 0x43, 0x5f, 0x53, 0x51, 0x52, 0x54
        /*001b*/ 	.byte	0x00
.L_1:


//--------------------- .nv.constant0.triton_poi_fused__native_batch_norm_legit_no_training_add_22 --------------------------
	.section	.nv.constant0.triton_poi_fused__native_batch_norm_legit_no_training_add_22,"a",@progbits
	.sectionflags	@""
	.align	4
.nv.constant0.triton_poi_fused__native_batch_norm_legit_no_training_add_22:
	.zero		588
